//
// Generated by NVIDIA NVVM Compiler
//
// Compiler Build ID: CL-36424714
// Cuda compilation tools, release 13.0, V13.0.88
// Based on NVVM 20.0.0
//

.version 9.0
.target sm_100
.address_size 64

	// .globl	_Z10linear_sumPiS_i

.visible .entry _Z10linear_sumPiS_i(
	.param .u64 .ptr .align 1 _Z10linear_sumPiS_i_param_0,
	.param .u64 .ptr .align 1 _Z10linear_sumPiS_i_param_1,
	.param .u32 _Z10linear_sumPiS_i_param_2
)
{
	.reg .pred 	%p<2>;
	.reg .b32 	%r<8>;
	.reg .b64 	%rd<7>;

	ld.param.u64 	%rd1, [_Z10linear_sumPiS_i_param_0];
	ld.param.u64 	%rd2, [_Z10linear_sumPiS_i_param_1];
	ld.param.u32 	%r2, [_Z10linear_sumPiS_i_param_2];
	mov.u32 	%r3, %ctaid.x;
	mov.u32 	%r4, %ntid.x;
	mov.u32 	%r5, %tid.x;
	mad.lo.s32 	%r1, %r3, %r4, %r5;
	setp.ge.s32 	%p1, %r1, %r2;
	@%p1 bra 	$L__BB0_2;
	cvta.to.global.u64 	%rd3, %rd1;
	cvta.to.global.u64 	%rd4, %rd2;
	mul.wide.s32 	%rd5, %r1, 4;
	add.s64 	%rd6, %rd3, %rd5;
	ld.global.u32 	%r6, [%rd6];
	atom.global.add.u32 	%r7, [%rd4], %r6;
$L__BB0_2:
	ret;

}


// ===== COMPILED SASS (sm_100) =====

	.target	sm_100

	.elftype	@"ET_EXEC"


//--------------------- .note.nv.tkinfo           --------------------------
	.section	.note.nv.tkinfo,"",@"SHT_NOTE"
	.sectionflags	@"SHF_NOTE_NV_TKINFO"
	.tkinfo
        /*0018*/ 	.word	0x00000002
        /*0030*/ 	.string	""
        /*0030*/ 	.string	"ptxas"
        /*0030*/ 	.string	"Cuda compilation tools, release 13.0, V13.0.88"
        /*0030*/ 	.string	"Build cuda_13.0.r13.0/compiler.36424714_0"
        /*0030*/ 	.string	"-arch sm_100 -m 64 "



//--------------------- .note.nv.cuinfo           --------------------------
	.section	.note.nv.cuinfo,"",@"SHT_NOTE"
	.sectionflags	@"SHF_NOTE_NV_CUINFO"
        /*0018*/ 	.short	0x0002
        /*001a*/ 	.short	0x0064
        /*001c*/ 	.short	0x0082
	.zero		2


//--------------------- .nv.info                  --------------------------
	.section	.nv.info,"",@"SHT_CUDA_INFO"
	.align	4


	//----- nvinfo : EIATTR_REGCOUNT
	.align		4
        /*0000*/ 	.byte	0x04, 0x2f
        /*0002*/ 	.short	(.L_1 - .L_0)
	.align		4
.L_0:
        /*0004*/ 	.word	index@(_Z10linear_sumPiS_i)
        /*0008*/ 	.word	0x0000000a


	//----- nvinfo : EIATTR_FRAME_SIZE
	.align		4
.L_1:
        /*000c*/ 	.byte	0x04, 0x11
        /*000e*/ 	.short	(.L_3 - .L_2)
	.align		4
.L_2:
        /*0010*/ 	.word	index@(_Z10linear_sumPiS_i)
        /*0014*/ 	.word	0x00000000


	//----- nvinfo : EIATTR_MIN_STACK_SIZE
	.align		4
.L_3:
        /*0018*/ 	.byte	0x04, 0x12
        /*001a*/ 	.short	(.L_5 - .L_4)
	.align		4
.L_4:
        /*001c*/ 	.word	index@(_Z10linear_sumPiS_i)
        /*0020*/ 	.word	0x00000000
.L_5:


//--------------------- .nv.compat                --------------------------
	.section	.nv.compat,"",@"SHT_CUDA_COMPAT_INFO"
	.align	4
        /*0000*/ 	.byte	0x02, 0x09, 0x00, 0x00, 0x02, 0x02, 0x01, 0x00, 0x02, 0x05, 0x05, 0x00, 0x03, 0x07, 0x01, 0x01
        /*0010*/ 	.byte	0x02, 0x03, 0x00, 0x00, 0x02, 0x06, 0x01, 0x00, 0x04, 0x0b, 0x08, 0x00, 0x09, 0x00, 0x00, 0x00
        /*0020*/ 	.byte	0x00, 0x00, 0x00, 0x00


//--------------------- .nv.info._Z10linear_sumPiS_i --------------------------
	.section	.nv.info._Z10linear_sumPiS_i,"",@"SHT_CUDA_INFO"
	.sectionflags	@""
	.align	4


	//----- nvinfo : EIATTR_CUDA_API_VERSION
	.align		4
        /*0000*/ 	.byte	0x04, 0x37
        /*0002*/ 	.short	(.L_7 - .L_6)
.L_6:
        /*0004*/ 	.word	0x00000082


	//----- nvinfo : EIATTR_KPARAM_INFO
	.align		4
.L_7:
        /*0008*/ 	.byte	0x04, 0x17
        /*000a*/ 	.short	(.L_9 - .L_8)
.L_8:
        /*000c*/ 	.word	0x00000000
        /*0010*/ 	.short	0x0002
        /*0012*/ 	.short	0x0010
        /*0014*/ 	.byte	0x00, 0xf0, 0x11, 0x00


	//----- nvinfo : EIATTR_KPARAM_INFO
	.align		4
.L_9:
        /*0018*/ 	.byte	0x04, 0x17
        /*001a*/ 	.short	(.L_11 - .L_10)
.L_10:
        /*001c*/ 	.word	0x00000000
        /*0020*/ 	.short	0x0001
        /*0022*/ 	.short	0x0008
        /*0024*/ 	.byte	0x00, 0xf5, 0x21, 0x00


	//----- nvinfo : EIATTR_KPARAM_INFO
	.align		4
.L_11:
        /*0028*/ 	.byte	0x04, 0x17
        /*002a*/ 	.short	(.L_13 - .L_12)
.L_12:
        /*002c*/ 	.word	0x00000000
        /*0030*/ 	.short	0x0000
        /*0032*/ 	.short	0x0000
        /*0034*/ 	.byte	0x00, 0xf5, 0x21, 0x00


	//----- nvinfo : EIATTR_SPARSE_MMA_MASK
	.align		4
.L_13:
        /*0038*/ 	.byte	0x03, 0x50
        /*003a*/ 	.short	0x0000


	//----- nvinfo : EIATTR_MAXREG_COUNT
	.align		4
        /*003c*/ 	.byte	0x03, 0x1b
        /*003e*/ 	.short	0x00ff


	//----- nvinfo : EIATTR_MERCURY_ISA_VERSION
	.align		4
        /*0040*/ 	.byte	0x03, 0x5f
        /*0042*/ 	.short	0x0101


	//----- nvinfo : EIATTR_INT_WARP_WIDE_INSTR_OFFSETS
	.align		4
        /*0044*/ 	.byte	0x04, 0x31
        /*0046*/ 	.short	(.L_15 - .L_14)


	//   ....[0]....
.L_14:
        /*0048*/ 	.word	0x000000d0


	//   ....[1]....
        /*004c*/ 	.word	0x00000110


	//----- nvinfo : EIATTR_VRC_CTA_INIT_COUNT
	.align		4
.L_15:
        /*0050*/ 	.byte	0x02, 0x4a
	.zero		1
	.zero		1


	//----- nvinfo : EIATTR_EXIT_INSTR_OFFSETS
	.align		4
        /*0054*/ 	.byte	0x04, 0x1c
        /*0056*/ 	.short	(.L_17 - .L_16)


	//   ....[0]....
.L_16:
        /*0058*/ 	.word	0x00000070


	//   ....[1]....
        /*005c*/ 	.word	0x00000140


	//----- nvinfo : EIATTR_CBANK_PARAM_SIZE
	.align		4
.L_17:
        /*0060*/ 	.byte	0x03, 0x19
        /*0062*/ 	.short	0x0014


	//----- nvinfo : EIATTR_PARAM_CBANK
	.align		4
        /*0064*/ 	.byte	0x04, 0x0a
        /*0066*/ 	.short	(.L_19 - .L_18)
	.align		4
.L_18:
        /*0068*/ 	.word	index@(.nv.constant0._Z10linear_sumPiS_i)
        /*006c*/ 	.short	0x0380
        /*006e*/ 	.short	0x0014


	//----- nvinfo : EIATTR_SW_WAR
	.align		4
.L_19:
        /*0070*/ 	.byte	0x04, 0x36
        /*0072*/ 	.short	(.L_21 - .L_20)
.L_20:
        /*0074*/ 	.word	0x00000008
.L_21:


//--------------------- .nv.callgraph             --------------------------
	.section	.nv.callgraph,"",@"SHT_CUDA_CALLGRAPH"
	.align	4
	.sectionentsize	8
	.align		4
        /*0000*/ 	.word	0x00000000
	.align		4
        /*0004*/ 	.word	0xffffffff
	.align		4
        /*0008*/ 	.word	0x00000000
	.align		4
        /*000c*/ 	.word	0xfffffffe
	.align		4
        /*0010*/ 	.word	0x00000000
	.align		4
        /*0014*/ 	.word	0xfffffffd
	.align		4
        /*0018*/ 	.word	0x00000000
	.align		4
        /*001c*/ 	.word	0xfffffffc


//--------------------- .text._Z10linear_sumPiS_i --------------------------
	.section	.text._Z10linear_sumPiS_i,"ax",@progbits
	.align	128
        .global         _Z10linear_sumPiS_i
        .type           _Z10linear_sumPiS_i,@function
        .size           _Z10linear_sumPiS_i,(.L_x_1 - _Z10linear_sumPiS_i)
        .other          _Z10linear_sumPiS_i,@"STO_CUDA_ENTRY STV_DEFAULT"
_Z10linear_sumPiS_i:
.text._Z10linear_sumPiS_i:
[----:B------:R-:W-:Y:S01]  /*0000*/  LDC R1, c[0x0][0x37c] ;  /* 0x0000df00ff017b82 */ /* 0x000fe20000000800 */
[----:B------:R-:W0:Y:S07]  /*0010*/  S2R R0, SR_TID.X ;  /* 0x0000000000007919 */ /* 0x000e2e0000002100 */
[----:B------:R-:W0:Y:S01]  /*0020*/  S2UR UR4, SR_CTAID.X ;  /* 0x00000000000479c3 */ /* 0x000e220000002500 */
[----:B------:R-:W1:Y:S07]  /*0030*/  LDCU UR5, c[0x0][0x390] ;  /* 0x00007200ff0577ac */ /* 0x000e6e0008000800 */
[----:B------:R-:W0:Y:S02]  /*0040*/  LDC R5, c[0x0][0x360] ;  /* 0x0000d800ff057b82 */ /* 0x000e240000000800 */
[----:B0-----:R-:W-:-:S05]  /*0050*/  IMAD R5, R5, UR4, R0 ;  /* 0x0000000405057c24 */ /* 0x001fca000f8e0200 */
[----:B-1----:R-:W-:-:S13]  /*0060*/  ISETP.GE.AND P0, PT, R5, UR5, PT ;  /* 0x0000000505007c0c */ /* 0x002fda000bf06270 */
[----:B------:R-:W-:Y:S05]  /*0070*/  @P0 EXIT ;  /* 0x000000000000094d */ /* 0x000fea0003800000 */
[----:B------:R-:W0:Y:S01]  /*0080*/  LDC.64 R2, c[0x0][0x380] ;  /* 0x0000e000ff027b82 */ /* 0x000e220000000a00 */
[----:B------:R-:W1:Y:S01]  /*0090*/  LDCU.64 UR6, c[0x0][0x358] ;  /* 0x00006b00ff0677ac */ /* 0x000e620008000a00 */
[----:B0-----:R-:W-:-:S06]  /*00a0*/  IMAD.WIDE R2, R5, 0x4, R2 ;  /* 0x0000000405027825 */ /* 0x001fcc00078e0202 */
[----:B-1----:R-:W2:Y:S01]  /*00b0*/  LDG.E R2, desc[UR6][R2.64] ;  /* 0x0000000602027981 */ /* 0x002ea2000c1e1900 */
[----:B------:R-:W0:Y:S01]  /*00c0*/  LDC.64 R4, c[0x0][0x388] ;  /* 0x0000e200ff047b82 */ /* 0x000e220000000a00 */
[----:B------:R-:W-:Y:S01]  /*00d0*/  VOTEU.ANY UR4, UPT, PT ;  /* 0x0000000000047886 */ /* 0x000fe200038e0100 */
[----:B------:R-:W1:Y:S01]  /*00e0*/  S2R R0, SR_LANEID ;  /* 0x0000000000007919 */ /* 0x000e620000000000 */
[----:B------:R-:W-:-:S06]  /*00f0*/  UFLO.U32 UR4, UR4 ;  /* 0x00000004000472bd */ /* 0x000fcc00080e0000 */
[----:B-1----:R-:W-:Y:S01]  /*0100*/  ISETP.EQ.U32.AND P0, PT, R0, UR4, PT ;  /* 0x0000000400007c0c */ /* 0x002fe2000bf02070 */
[----:B--2---:R-:W1:Y:S02]  /*0110*/  REDUX.SUM UR5, R2 ;  /* 0x00000000020573c4 */ /* 0x004e64000000c000 */
[----:B-1----:R-:W-:-:S10]  /*0120*/  MOV R7, UR5 ;  /* 0x0000000500077c02 */ /* 0x002fd40008000f00 */
[----:B0-----:R-:W-:Y:S01]  /*0130*/  @P0 REDG.E.ADD.STRONG.GPU desc[UR6][R4.64], R7 ;  /* 0x000000070400098e */ /* 0x001fe2000c12e106 */
[----:B------:R-:W-:Y:S05]  /*0140*/  EXIT ;  /* 0x000000000000794d */ /* 0x000fea0003800000 */
.L_x_0:
[----:B------:R-:W-:-:S00]  /*0150*/  BRA `(.L_x_0) ;  /* 0xfffffffc00fc7947 */ /* 0x000fc0000383ffff */
[----:B------:R-:W-:-:S00]  /*0160*/  NOP ;  /* 0x0000000000007918 */ /* 0x000fc00000000000 */
        /* <DEDUP_REMOVED lines=9> */
.L_x_1:


//--------------------- .nv.shared.reserved.0     --------------------------
	.section	.nv.shared.reserved.0,"aw",@nobits
	.weak		__nv_reservedSMEM_offset_0_alias
	.size		__nv_reservedSMEM_offset_0_alias, 0, 64
	.other		__nv_reservedSMEM_offset_0_alias,@"STO_CUDA_RESERVED_SHARED STV_DEFAULT"
__nv_reservedSMEM_offset_0_alias:
	.zero		0
	.zero		64


//--------------------- .nv.constant0._Z10linear_sumPiS_i --------------------------
	.section	.nv.constant0._Z10linear_sumPiS_i,"a",@progbits
	.sectionflags	@""
	.align	4
.nv.constant0._Z10linear_sumPiS_i:
	.zero		916


//--------------------- SYMBOLS --------------------------

	.type		.nv.reservedSmem.offset0,@object
	.size		.nv.reservedSmem.offset0,0x4
